	.headerflags	@"EF_CUDA_TEXMODE_UNIFIED EF_CUDA_64BIT_ADDRESS EF_CUDA_ACCELERATORS EF_CUDA_SM90 EF_CUDA_VIRTUAL_SM(EF_CUDA_SM90)"
	.elftype	@"ET_EXEC"


//--------------------- .nv.info                  --------------------------
	.section	.nv.info,"",@"SHT_CUDA_INFO"
	.align	4


	//----- nvinfo : EIATTR_REGCOUNT
	.align		4
        /*0000*/ 	.byte	0x04, 0x2f
        /*0002*/ 	.short	(.L_3 - .L_2)
	.align		4
.L_2:
        /*0004*/ 	.word	index@(triton_poi_fused_cat_31)
        /*0008*/ 	.word	0x00000030


	//----- nvinfo : EIATTR_MIN_STACK_SIZE
	.align		4
.L_3:
        /*000c*/ 	.byte	0x04, 0x12
        /*000e*/ 	.short	(.L_5 - .L_4)
	.align		4
.L_4:
        /*0010*/ 	.word	index@(triton_poi_fused_cat_31)
        /*0014*/ 	.word	0x00000000


	//----- nvinfo : EIATTR_FRAME_SIZE
	.align		4
.L_5:
        /*0018*/ 	.byte	0x04, 0x11
        /*001a*/ 	.short	(.L_7 - .L_6)
	.align		4
.L_6:
        /*001c*/ 	.word	index@(triton_poi_fused_cat_31)
        /*0020*/ 	.word	0x00000000


	//----- nvinfo : EIATTR_MIN_STACK_SIZE
	.align		4
.L_7:
        /*0024*/ 	.byte	0x04, 0x12
        /*0026*/ 	.short	(.L_9 - .L_8)
	.align		4
.L_8:
        /*0028*/ 	.word	index@(triton_poi_fused_cat_31)
        /*002c*/ 	.word	0x00000000
.L_9:


//--------------------- .nv.info.triton_poi_fused_cat_31 --------------------------
	.section	.nv.info.triton_poi_fused_cat_31,"",@"SHT_CUDA_INFO"
	.sectionflags	@""
	.align	4


	//----- nvinfo : EIATTR_CUDA_API_VERSION
	.align		4
        /*0000*/ 	.byte	0x04, 0x37
        /*0002*/ 	.short	(.L_11 - .L_10)
.L_10:
        /*0004*/ 	.word	0x0000007c


	//----- nvinfo : EIATTR_KPARAM_INFO
	.align		4
.L_11:
        /*0008*/ 	.byte	0x04, 0x17
        /*000a*/ 	.short	(.L_13 - .L_12)
.L_12:
        /*000c*/ 	.word	0x00000000
        /*0010*/ 	.short	0x0015
        /*0012*/ 	.short	0x00a8
        /*0014*/ 	.byte	0x00, 0xf0, 0x11, 0x00


	//----- nvinfo : EIATTR_KPARAM_INFO
	.align		4
.L_13:
        /*0018*/ 	.byte	0x04, 0x17
        /*001a*/ 	.short	(.L_15 - .L_14)
.L_14:
        /*001c*/ 	.word	0x00000000
        /*0020*/ 	.short	0x0014
        /*0022*/ 	.short	0x00a0
        /*0024*/ 	.byte	0x00, 0xf4, 0x21, 0x00


	//----- nvinfo : EIATTR_KPARAM_INFO
	.align		4
.L_15:
        /*0028*/ 	.byte	0x04, 0x17
        /*002a*/ 	.short	(.L_17 - .L_16)
.L_16:
        /*002c*/ 	.word	0x00000000
        /*0030*/ 	.short	0x0013
        /*0032*/ 	.short	0x0098
        /*0034*/ 	.byte	0x00, 0xf4, 0x21, 0x00


	//----- nvinfo : EIATTR_KPARAM_INFO
	.align		4
.L_17:
        /*0038*/ 	.byte	0x04, 0x17
        /*003a*/ 	.short	(.L_19 - .L_18)
.L_18:
        /*003c*/ 	.word	0x00000000
        /*0040*/ 	.short	0x0012
        /*0042*/ 	.short	0x0090
        /*0044*/ 	.byte	0x00, 0xf4, 0x21, 0x00


	//----- nvinfo : EIATTR_KPARAM_INFO
	.align		4
.L_19:
        /*0048*/ 	.byte	0x04, 0x17
        /*004a*/ 	.short	(.L_21 - .L_20)
.L_20:
        /*004c*/ 	.word	0x00000000
        /*0050*/ 	.short	0x0011
        /*0052*/ 	.short	0x0088
        /*0054*/ 	.byte	0x00, 0xf4, 0x21, 0x00


	//----- nvinfo : EIATTR_KPARAM_INFO
	.align		4
.L_21:
        /*0058*/ 	.byte	0x04, 0x17
        /*005a*/ 	.short	(.L_23 - .L_22)
.L_22:
        /*005c*/ 	.word	0x00000000
        /*0060*/ 	.short	0x0010
        /*0062*/ 	.short	0x0080
        /*0064*/ 	.byte	0x00, 0xf4, 0x21, 0x00


	//----- nvinfo : EIATTR_KPARAM_INFO
	.align		4
.L_23:
        /*0068*/ 	.byte	0x04, 0x17
        /*006a*/ 	.short	(.L_25 - .L_24)
.L_24:
        /*006c*/ 	.word	0x00000000
        /*0070*/ 	.short	0x000f
        /*0072*/ 	.short	0x0078
        /*0074*/ 	.byte	0x00, 0xf4, 0x21, 0x00


	//----- nvinfo : EIATTR_KPARAM_INFO
	.align		4
.L_25:
        /*0078*/ 	.byte	0x04, 0x17
        /*007a*/ 	.short	(.L_27 - .L_26)
.L_26:
        /*007c*/ 	.word	0x00000000
        /*0080*/ 	.short	0x000e
        /*0082*/ 	.short	0x0070
        /*0084*/ 	.byte	0x00, 0xf4, 0x21, 0x00


	//----- nvinfo : EIATTR_KPARAM_INFO
	.align		4
.L_27:
        /*0088*/ 	.byte	0x04, 0x17
        /*008a*/ 	.short	(.L_29 - .L_28)
.L_28:
        /*008c*/ 	.word	0x00000000
        /*0090*/ 	.short	0x000d
        /*0092*/ 	.short	0x0068
        /*0094*/ 	.byte	0x00, 0xf4, 0x21, 0x00


	//----- nvinfo : EIATTR_KPARAM_INFO
	.align		4
.L_29:
        /*0098*/ 	.byte	0x04, 0x17
        /*009a*/ 	.short	(.L_31 - .L_30)
.L_30:
        /*009c*/ 	.word	0x00000000
        /*00a0*/ 	.short	0x000c
        /*00a2*/ 	.short	0x0060
        /*00a4*/ 	.byte	0x00, 0xf4, 0x21, 0x00


	//----- nvinfo : EIATTR_KPARAM_INFO
	.align		4
.L_31:
        /*00a8*/ 	.byte	0x04, 0x17
        /*00aa*/ 	.short	(.L_33 - .L_32)
.L_32:
        /*00ac*/ 	.word	0x00000000
        /*00b0*/ 	.short	0x000b
        /*00b2*/ 	.short	0x0058
        /*00b4*/ 	.byte	0x00, 0xf4, 0x21, 0x00


	//----- nvinfo : EIATTR_KPARAM_INFO
	.align		4
.L_33:
        /*00b8*/ 	.byte	0x04, 0x17
        /*00ba*/ 	.short	(.L_35 - .L_34)
.L_34:
        /*00bc*/ 	.word	0x00000000
        /*00c0*/ 	.short	0x000a
        /*00c2*/ 	.short	0x0050
        /*00c4*/ 	.byte	0x00, 0xf4, 0x21, 0x00


	//----- nvinfo : EIATTR_KPARAM_INFO
	.align		4
.L_35:
        /*00c8*/ 	.byte	0x04, 0x17
        /*00ca*/ 	.short	(.L_37 - .L_36)
.L_36:
        /*00cc*/ 	.word	0x00000000
        /*00d0*/ 	.short	0x0009
        /*00d2*/ 	.short	0x0048
        /*00d4*/ 	.byte	0x00, 0xf4, 0x21, 0x00


	//----- nvinfo : EIATTR_KPARAM_INFO
	.align		4
.L_37:
        /*00d8*/ 	.byte	0x04, 0x17
        /*00da*/ 	.short	(.L_39 - .L_38)
.L_38:
        /*00dc*/ 	.word	0x00000000
        /*00e0*/ 	.short	0x0008
        /*00e2*/ 	.short	0x0040
        /*00e4*/ 	.byte	0x00, 0xf4, 0x21, 0x00


	//----- nvinfo : EIATTR_KPARAM_INFO
	.align		4
.L_39:
        /*00e8*/ 	.byte	0x04, 0x17
        /*00ea*/ 	.short	(.L_41 - .L_40)
.L_40:
        /*00ec*/ 	.word	0x00000000
        /*00f0*/ 	.short	0x0007
        /*00f2*/ 	.short	0x0038
        /*00f4*/ 	.byte	0x00, 0xf4, 0x21, 0x00


	//----- nvinfo : EIATTR_KPARAM_INFO
	.align		4
.L_41:
        /*00f8*/ 	.byte	0x04, 0x17
        /*00fa*/ 	.short	(.L_43 - .L_42)
.L_42:
        /*00fc*/ 	.word	0x00000000
        /*0100*/ 	.short	0x0006
        /*0102*/ 	.short	0x0030
        /*0104*/ 	.byte	0x00, 0xf4, 0x21, 0x00


	//----- nvinfo : EIATTR_KPARAM_INFO
	.align		4
.L_43:
        /*0108*/ 	.byte	0x04, 0x17
        /*010a*/ 	.short	(.L_45 - .L_44)
.L_44:
        /*010c*/ 	.word	0x00000000
        /*0110*/ 	.short	0x0005
        /*0112*/ 	.short	0x0028
        /*0114*/ 	.byte	0x00, 0xf4, 0x21, 0x00


	//----- nvinfo : EIATTR_KPARAM_INFO
	.align		4
.L_45:
        /*0118*/ 	.byte	0x04, 0x17
        /*011a*/ 	.short	(.L_47 - .L_46)
.L_46:
        /*011c*/ 	.word	0x00000000
        /*0120*/ 	.short	0x0004
        /*0122*/ 	.short	0x0020
        /*0124*/ 	.byte	0x00, 0xf4, 0x21, 0x00


	//----- nvinfo : EIATTR_KPARAM_INFO
	.align		4
.L_47:
        /*0128*/ 	.byte	0x04, 0x17
        /*012a*/ 	.short	(.L_49 - .L_48)
.L_48:
        /*012c*/ 	.word	0x00000000
        /*0130*/ 	.short	0x0003
        /*0132*/ 	.short	0x0018
        /*0134*/ 	.byte	0x00, 0xf4, 0x21, 0x00


	//----- nvinfo : EIATTR_KPARAM_INFO
	.align		4
.L_49:
        /*0138*/ 	.byte	0x04, 0x17
        /*013a*/ 	.short	(.L_51 - .L_50)
.L_50:
        /*013c*/ 	.word	0x00000000
        /*0140*/ 	.short	0x0002
        /*0142*/ 	.short	0x0010
        /*0144*/ 	.byte	0x00, 0xf4, 0x21, 0x00


	//----- nvinfo : EIATTR_KPARAM_INFO
	.align		4
.L_51:
        /*0148*/ 	.byte	0x04, 0x17
        /*014a*/ 	.short	(.L_53 - .L_52)
.L_52:
        /*014c*/ 	.word	0x00000000
        /*0150*/ 	.short	0x0001
        /*0152*/ 	.short	0x0008
        /*0154*/ 	.byte	0x00, 0xf4, 0x21, 0x00


	//----- nvinfo : EIATTR_KPARAM_INFO
	.align		4
.L_53:
        /*0158*/ 	.byte	0x04, 0x17
        /*015a*/ 	.short	(.L_55 - .L_54)
.L_54:
        /*015c*/ 	.word	0x00000000
        /*0160*/ 	.short	0x0000
        /*0162*/ 	.short	0x0000
        /*0164*/ 	.byte	0x00, 0xf4, 0x21, 0x00


	//----- nvinfo : EIATTR_SPARSE_MMA_MASK
	.align		4
.L_55:
        /*0168*/ 	.byte	0x03, 0x50
        /*016a*/ 	.short	0x0000


	//----- nvinfo : EIATTR_MAXREG_COUNT
	.align		4
        /*016c*/ 	.byte	0x03, 0x1b
        /*016e*/ 	.short	0x00ff


	//----- nvinfo : EIATTR_EXIT_INSTR_OFFSETS
	.align		4
        /*0170*/ 	.byte	0x04, 0x1c
        /*0172*/ 	.short	(.L_57 - .L_56)


	//   ....[0]....
.L_56:
        /*0174*/ 	.word	0x00001260


	//----- nvinfo : EIATTR_REQNTID
	.align		4
.L_57:
        /*0178*/ 	.byte	0x04, 0x10
        /*017a*/ 	.short	(.L_59 - .L_58)
.L_58:
        /*017c*/ 	.word	0x00000100
        /*0180*/ 	.word	0x00000001
        /*0184*/ 	.word	0x00000001


	//----- nvinfo : EIATTR_CBANK_PARAM_SIZE
	.align		4
.L_59:
        /*0188*/ 	.byte	0x03, 0x19
        /*018a*/ 	.short	0x00ac


	//----- nvinfo : EIATTR_PARAM_CBANK
	.align		4
        /*018c*/ 	.byte	0x04, 0x0a
        /*018e*/ 	.short	(.L_61 - .L_60)
	.align		4
.L_60:
        /*0190*/ 	.word	index@(.nv.constant0.triton_poi_fused_cat_31)
        /*0194*/ 	.short	0x0210
        /*0196*/ 	.short	0x00ac


	//----- nvinfo : EIATTR_SW_WAR
	.align		4
.L_61:
        /*0198*/ 	.byte	0x04, 0x36
        /*019a*/ 	.short	(.L_63 - .L_62)
.L_62:
        /*019c*/ 	.word	0x00000008
.L_63:


//--------------------- .nv.callgraph             --------------------------
	.section	.nv.callgraph,"",@"SHT_CUDA_CALLGRAPH"
	.align	4
	.sectionentsize	8
	.align		4
        /*0000*/ 	.word	0x00000000
	.align		4
        /*0004*/ 	.word	0xffffffff
	.align		4
        /*0008*/ 	.word	0x00000000
	.align		4
        /*000c*/ 	.word	0xfffffffe
	.align		4
        /*0010*/ 	.word	0x00000000
	.align		4
        /*0014*/ 	.word	0xfffffffd
	.align		4
        /*0018*/ 	.word	0x00000000
	.align		4
        /*001c*/ 	.word	0xfffffffc


//--------------------- .nv.constant4             --------------------------
	.section	.nv.constant4,"a",@progbits
	.align	8
	.align		8
.nv.constant4:
        /*0000*/ 	.dword	_$_str
	.align		8
        /*0008*/ 	.dword	_$_str_$_2


//--------------------- .text.triton_poi_fused_cat_31 --------------------------
	.section	.text.triton_poi_fused_cat_31,"ax",@progbits
	.align	128
        .global         triton_poi_fused_cat_31
        .type           triton_poi_fused_cat_31,@function
        .size           triton_poi_fused_cat_31,(.L_x_1 - triton_poi_fused_cat_31)
        .other          triton_poi_fused_cat_31,@"STO_CUDA_ENTRY STV_DEFAULT"
triton_poi_fused_cat_31:
.text.triton_poi_fused_cat_31:
[----:B------:R-:W-:Y:S01]  /*0000*/  LDC R1, c[0x0][0x28] ;  /* 0x00000a00ff017b82 */ /* 0x000fe20000000800 */
[----:B------:R-:W1:Y:S01]  /*0010*/  S2R R0, SR_TID.X ;  /* 0x0000000000007919 */ /* 0x000e620000002100 */
[----:B------:R-:W-:Y:S01]  /*0020*/  CS2R R14, SRZ ;  /* 0x00000000000e7805 */ /* 0x000fe2000001ff00 */
[----:B------:R-:W-:-:S05]  /*0030*/  ULDC.64 UR4, c[0x0][0x208] ;  /* 0x0000820000047ab9 */ /* 0x000fca0000000a00 */
[----:B------:R-:W2:Y:S01]  /*0040*/  LDC.64 R16, c[0x0][0x248] ;  /* 0x00009200ff107b82 */ /* 0x000ea20000000a00 */
[----:B------:R-:W3:Y:S01]  /*0050*/  S2R R3, SR_CTAID.X ;  /* 0x0000000000037919 */ /* 0x000ee20000002500 */
[----:B------:R-:W-:Y:S02]  /*0060*/  CS2R R12, SRZ ;  /* 0x00000000000c7805 */ /* 0x000fe4000001ff00 */
[----:B------:R-:W-:-:S04]  /*0070*/  CS2R R10, SRZ ;  /* 0x00000000000a7805 */ /* 0x000fc8000001ff00 */
[----:B------:R-:W4:Y:S01]  /*0080*/  LDC.64 R18, c[0x0][0x270] ;  /* 0x00009c00ff127b82 */ /* 0x000f220000000a00 */
[----:B------:R-:W-:Y:S02]  /*0090*/  CS2R R30, SRZ ;  /* 0x00000000001e7805 */ /* 0x000fe4000001ff00 */
[----:B------:R-:W-:-:S05]  /*00a0*/  CS2R R32, SRZ ;  /* 0x0000000000207805 */ /* 0x000fca000001ff00 */
[----:B------:R-:W5:Y:S01]  /*00b0*/  LDC.64 R42, c[0x0][0x298] ;  /* 0x0000a600ff2a7b82 */ /* 0x000f620000000a00 */
[----:B------:R-:W-:-:S07]  /*00c0*/  CS2R R28, SRZ ;  /* 0x00000000001c7805 */ /* 0x000fce000001ff00 */
[----:B------:R-:W2:Y:S01]  /*00d0*/  LDC.64 R20, c[0x0][0x240] ;  /* 0x00009000ff147b82 */ /* 0x000ea20000000a00 */
[----:B-1----:R-:W-:Y:S01]  /*00e0*/  IMAD.SHL.U32 R0, R0, 0x2, RZ ;  /* 0x0000000200007824 */ /* 0x002fe200078e00ff */
[----:B------:R-:W-:Y:S01]  /*00f0*/  CS2R R24, SRZ ;  /* 0x0000000000187805 */ /* 0x000fe2000001ff00 */
[----:B------:R-:W-:-:S05]  /*0100*/  IMAD.MOV.U32 R45, RZ, RZ, RZ ;  /* 0x000000ffff2d7224 */ /* 0x000fca00078e00ff */
[----:B------:R-:W1:Y:S01]  /*0110*/  LDC.64 R40, c[0x0][0x230] ;  /* 0x00008c00ff287b82 */ /* 0x000e620000000a00 */
[----:B------:R-:W-:-:S05]  /*0120*/  LOP3.LUT R0, R0, 0x1fe, RZ, 0xc0, !PT ;  /* 0x000001fe00007812 */ /* 0x000fca00078ec0ff */
[----:B---3--:R-:W-:Y:S02]  /*0130*/  IMAD R4, R3, 0x200, R0 ;  /* 0x0000020003047824 */ /* 0x008fe400078e0200 */
[----:B------:R-:W3:Y:S02]  /*0140*/  LDC.64 R22, c[0x0][0x250] ;  /* 0x00009400ff167b82 */ /* 0x000ee40000000a00 */
[----:B------:R-:W-:-:S05]  /*0150*/  IMAD.HI R27, R4, 0x78787879, RZ ;  /* 0x78787879041b7827 */ /* 0x000fca00078e02ff */
[----:B------:R-:W-:Y:S01]  /*0160*/  SHF.R.U32.HI R0, RZ, 0x1f, R27 ;  /* 0x0000001fff007819 */ /* 0x000fe2000001161b */
[----:B------:R-:W1:Y:S03]  /*0170*/  LDC.64 R2, c[0x0][0x220] ;  /* 0x00008800ff027b82 */ /* 0x000e660000000a00 */
[----:B------:R-:W-:-:S04]  /*0180*/  LEA.HI.SX32 R5, R27, R0, 0x15 ;  /* 0x000000001b057211 */ /* 0x000fc800078faaff */
[----:B------:R-:W-:Y:S01]  /*0190*/  LEA.HI R6, R5, R5, RZ, 0x9 ;  /* 0x0000000505067211 */ /* 0x000fe200078f48ff */
[----:B------:R-:W2:Y:S03]  /*01a0*/  LDC.64 R36, c[0x0][0x228] ;  /* 0x00008a00ff247b82 */ /* 0x000ea60000000a00 */
[----:B------:R-:W-:-:S05]  /*01b0*/  LOP3.LUT R6, R6, 0xfffffe00, RZ, 0xc0, !PT ;  /* 0xfffffe0006067812 */ /* 0x000fca00078ec0ff */
[----:B------:R-:W-:-:S05]  /*01c0*/  IMAD.IADD R9, R5, 0x1, -R6 ;  /* 0x0000000105097824 */ /* 0x000fca00078e0a06 */
[C---:B------:R-:W-:Y:S01]  /*01d0*/  ISETP.GE.AND P0, PT, R9.reuse, 0x80, PT ;  /* 0x000000800900780c */ /* 0x040fe20003f06270 */
[----:B01----:R-:W-:-:S12]  /*01e0*/  IMAD.WIDE R2, R9, 0x4, R2 ;  /* 0x0000000409027825 */ /* 0x003fd800078e0202 */
[----:B------:R-:W3:Y:S01]  /*01f0*/  @!P0 LDG.E.EL R15, desc[UR4][R2.64] ;  /* 0x00000004020f8981 */ /* 0x000ee2000c2e1900 */
[----:B------:R-:W-:-:S03]  /*0200*/  VIADD R26, R9, 0xffffff80 ;  /* 0xffffff80091a7836 */ /* 0x000fc60000000000 */
[----:B------:R0:W3:Y:S01]  /*0210*/  @!P0 LDG.E.EL R12, desc[UR4][R2.64] ;  /* 0x00000004020c8981 */ /* 0x0000e2000c2e1900 */
[C---:B--2---:R-:W-:Y:S01]  /*0220*/  IMAD.WIDE R16, R9.reuse, 0x4, R16 ;  /* 0x0000000409107825 */ /* 0x044fe200078e0210 */
[----:B------:R-:W-:Y:S02]  /*0230*/  ISETP.GE.U32.AND P1, PT, R26, 0x100, PT ;  /* 0x000001001a00780c */ /* 0x000fe40003f26070 */
[C---:B------:R-:W-:Y:S01]  /*0240*/  LOP3.LUT R6, R9.reuse, 0xffffffc0, RZ, 0xc0, !PT ;  /* 0xffffffc009067812 */ /* 0x040fe200078ec0ff */
[C---:B----4-:R-:W-:Y:S01]  /*0250*/  IMAD.WIDE R18, R9.reuse, 0x4, R18 ;  /* 0x0000000409127825 */ /* 0x050fe200078e0212 */
[----:B------:R-:W-:-:S03]  /*0260*/  ISETP.GT.AND P2, PT, R9, 0x1bf, PT ;  /* 0x000001bf0900780c */ /* 0x000fc60003f44270 */
[----:B-----5:R-:W-:Y:S01]  /*0270*/  IMAD.WIDE R42, R9, 0x4, R42 ;  /* 0x00000004092a7825 */ /* 0x020fe200078e022a */
[----:B0-----:R-:W0:Y:S05]  /*0280*/  LDC.64 R2, c[0x0][0x238] ;  /* 0x00008e00ff027b82 */ /* 0x001e2a0000000a00 */
[----:B------:R-:W2:Y:S04]  /*0290*/  @!P1 LDG.E.EL R10, desc[UR4][R16.64+-0x200] ;  /* 0xfffe0004100a9981 */ /* 0x000ea8000c2e1900 */
[----:B------:R1:W4:Y:S01]  /*02a0*/  @!P1 LDG.E.EL R31, desc[UR4][R16.64+-0x200] ;  /* 0xfffe0004101f9981 */ /* 0x000322000c2e1900 */
[----:B------:R-:W-:-:S03]  /*02b0*/  ISETP.NE.AND P3, PT, R6, 0x180, PT ;  /* 0x000001800600780c */ /* 0x000fc60003f65270 */
[----:B------:R-:W5:Y:S01]  /*02c0*/  @P2 LDG.E.EL R29, desc[UR4][R42.64+-0x700] ;  /* 0xfff900042a1d2981 */ /* 0x000f62000c2e1900 */
[----:B------:R-:W-:Y:S01]  /*02d0*/  LEA.HI.SX32 R27, R27, R0, 0xc ;  /* 0x000000001b1b7211 */ /* 0x000fe200078f62ff */
[----:B------:R-:W-:Y:S01]  /*02e0*/  IMAD.WIDE R20, R9, 0x4, R20 ;  /* 0x0000000409147825 */ /* 0x000fe200078e0214 */
[----:B-1----:R-:W1:Y:S07]  /*02f0*/  LDC.64 R16, c[0x0][0x218] ;  /* 0x00008600ff107b82 */ /* 0x002e6e0000000a00 */
[----:B------:R-:W5:Y:S01]  /*0300*/  @!P3 LDG.E.EL R33, desc[UR4][R18.64+-0x600] ;  /* 0xfffa00041221b981 */ /* 0x000f62000c2e1900 */
[----:B------:R-:W-:Y:S01]  /*0310*/  CS2R R6, SRZ ;  /* 0x0000000000067805 */ /* 0x000fe2000001ff00 */
[----:B------:R-:W-:-:S02]  /*0320*/  IMAD R0, R5, -0x1100, R4 ;  /* 0xffffef0005007824 */ /* 0x000fc400078e0204 */
[----:B------:R-:W5:Y:S04]  /*0330*/  @!P1 LDG.E.EL R28, desc[UR4][R20.64+-0x200] ;  /* 0xfffe0004141c9981 */ /* 0x000f68000c2e1900 */
[----:B------:R0:W5:Y:S01]  /*0340*/  @!P3 LDG.E.EL R6, desc[UR4][R18.64+-0x600] ;  /* 0xfffa00041206b981 */ /* 0x000162000c2e1900 */
[----:B------:R-:W-:-:S03]  /*0350*/  IMAD R5, R27, 0x110000, R0 ;  /* 0x001100001b057824 */ /* 0x000fc600078e0200 */
[----:B------:R0:W5:Y:S01]  /*0360*/  @!P1 LDG.E.EL R45, desc[UR4][R20.64+-0x200] ;  /* 0xfffe0004142d9981 */ /* 0x000162000c2e1900 */
[----:B------:R-:W-:-:S04]  /*0370*/  IMAD R26, R26, 0x1100, R5 ;  /* 0x000011001a1a7824 */ /* 0x000fc800078e0205 */
[----:B0-----:R-:W-:-:S04]  /*0380*/  IMAD.WIDE R2, R26, 0x4, R2 ;  /* 0x000000041a027825 */ /* 0x001fc800078e0202 */
[----:B------:R-:W-:Y:S01]  /*0390*/  IMAD.MOV.U32 R8, RZ, RZ, RZ ;  /* 0x000000ffff087224 */ /* 0x000fe200078e00ff */
[----:B------:R0:W5:Y:S01]  /*03a0*/  @!P1 LDG.E.64 R24, desc[UR4][R2.64] ;  /* 0x0000000402189981 */ /* 0x000162000c1e1b00 */
[----:B------:R-:W-:Y:S01]  /*03b0*/  CS2R R34, SRZ ;  /* 0x0000000000227805 */ /* 0x000fe2000001ff00 */
[----:B------:R-:W3:Y:S03]  /*03c0*/  LDC.64 R18, c[0x0][0x258] ;  /* 0x00009600ff127b82 */ /* 0x000ee60000000a00 */
[----:B------:R0:W5:Y:S01]  /*03d0*/  @P2 LDG.E.EL R8, desc[UR4][R42.64+-0x700] ;  /* 0xfff900042a082981 */ /* 0x000162000c2e1900 */
[----:B-1----:R-:W-:-:S04]  /*03e0*/  IMAD.WIDE R16, R9, 0x4, R16 ;  /* 0x0000000409107825 */ /* 0x002fc800078e0210 */
[----:B------:R-:W1:Y:S01]  /*03f0*/  LDC.64 R20, c[0x0][0x268] ;  /* 0x00009a00ff147b82 */ /* 0x000e620000000a00 */
[C---:B------:R-:W-:Y:S01]  /*0400*/  IMAD.WIDE R40, R9.reuse, 0x4, R40 ;  /* 0x0000000409287825 */ /* 0x040fe200078e0228 */
[----:B------:R-:W5:Y:S01]  /*0410*/  @!P0 LDG.E.EL R35, desc[UR4][R16.64] ;  /* 0x0000000410238981 */ /* 0x000f62000c2e1900 */
[----:B0-----:R-:W-:Y:S02]  /*0420*/  CS2R R2, SRZ ;  /* 0x0000000000027805 */ /* 0x001fe4000001ff00 */
[----:B------:R-:W-:Y:S01]  /*0430*/  IMAD.MOV.U32 R38, RZ, RZ, RZ ;  /* 0x000000ffff267224 */ /* 0x000fe200078e00ff */
[----:B------:R0:W5:Y:S02]  /*0440*/  @!P0 LDG.E.EL R34, desc[UR4][R16.64] ;  /* 0x0000000410228981 */ /* 0x000164000c2e1900 */
[----:B------:R-:W1:Y:S01]  /*0450*/  LDC.64 R42, c[0x0][0x278] ;  /* 0x00009e00ff2a7b82 */ /* 0x000e620000000a00 */
[----:B---3--:R-:W-:Y:S01]  /*0460*/  IMAD.WIDE R22, R9, 0x4, R22 ;  /* 0x0000000409167825 */ /* 0x008fe200078e0216 */
[----:B------:R-:W3:Y:S04]  /*0470*/  @!P0 LDG.E.EL R11, desc[UR4][R40.64] ;  /* 0x00000004280b8981 */ /* 0x000ee8000c2e1900 */
[----:B------:R0:W3:Y:S02]  /*0480*/  @!P0 LDG.E.EL R7, desc[UR4][R40.64] ;  /* 0x0000000428078981 */ /* 0x0000e4000c2e1900 */
[----:B0-----:R-:W0:Y:S01]  /*0490*/  LDC.64 R16, c[0x0][0x280] ;  /* 0x0000a000ff107b82 */ /* 0x001e220000000a00 */
[----:B------:R-:W-:Y:S01]  /*04a0*/  IMAD.MOV.U32 R0, RZ, RZ, RZ ;  /* 0x000000ffff007224 */ /* 0x000fe200078e00ff */
[----:B------:R-:W3:Y:S01]  /*04b0*/  @!P1 LDG.E.EL R3, desc[UR4][R22.64+-0x200] ;  /* 0xfffe000416039981 */ /* 0x000ee2000c2e1900 */
[----:B------:R-:W-:-:S03]  /*04c0*/  IMAD.MOV.U32 R5, RZ, RZ, RZ ;  /* 0x000000ffff057224 */ /* 0x000fc600078e00ff */
[----:B------:R1:W3:Y:S02]  /*04d0*/  @!P1 LDG.E.EL R38, desc[UR4][R22.64+-0x200] ;  /* 0xfffe000416269981 */ /* 0x0002e4000c2e1900 */
[----:B------:R-:W0:Y:S01]  /*04e0*/  LDC.64 R40, c[0x0][0x290] ;  /* 0x0000a400ff287b82 */ /* 0x000e220000000a00 */
[----:B------:R-:W-:-:S05]  /*04f0*/  IMAD.WIDE R36, R9, 0x4, R36 ;  /* 0x0000000409247825 */ /* 0x000fca00078e0224 */
[----:B------:R-:W3:Y:S02]  /*0500*/  @!P0 LDG.E.EL R5, desc[UR4][R36.64] ;  /* 0x0000000424058981 */ /* 0x000ee4000c2e1900 */
[----:B-1----:R-:W1:Y:S01]  /*0510*/  LDC.64 R22, c[0x0][0x2a0] ;  /* 0x0000a800ff167b82 */ /* 0x002e620000000a00 */
[C---:B------:R-:W-:Y:S01]  /*0520*/  IMAD.WIDE R42, R9.reuse, 0x4, R42 ;  /* 0x00000004092a7825 */ /* 0x040fe200078e022a */
[----:B------:R0:W3:Y:S04]  /*0530*/  @!P0 LDG.E.EL R2, desc[UR4][R36.64] ;  /* 0x0000000424028981 */ /* 0x0000e8000c2e1900 */
[----:B------:R-:W3:Y:S04]  /*0540*/  @!P3 LDG.E.EL R13, desc[UR4][R42.64+-0x600] ;  /* 0xfffa00042a0db981 */ /* 0x000ee8000c2e1900 */
[----:B------:R-:W3:Y:S01]  /*0550*/  @!P3 LDG.E.EL R0, desc[UR4][R42.64+-0x600] ;  /* 0xfffa00042a00b981 */ /* 0x000ee2000c2e1900 */
[----:B------:R-:W-:Y:S01]  /*0560*/  IMAD.WIDE R18, R9, 0x4, R18 ;  /* 0x0000000409127825 */ /* 0x000fe200078e0212 */
[----:B0-----:R-:W-:-:S03]  /*0570*/  CS2R R36, SRZ ;  /* 0x0000000000247805 */ /* 0x001fc6000001ff00 */
[----:B------:R-:W-:-:S03]  /*0580*/  IMAD.WIDE R20, R9, 0x4, R20 ;  /* 0x0000000409147825 */ /* 0x000fc600078e0214 */
[----:B------:R-:W3:Y:S01]  /*0590*/  @!P1 LDG.E.EL R36, desc[UR4][R18.64+-0x200] ;  /* 0xfffe000412249981 */ /* 0x000ee2000c2e1900 */
[----:B------:R-:W-:-:S03]  /*05a0*/  IMAD.WIDE R16, R9, 0x4, R16 ;  /* 0x0000000409107825 */ /* 0x000fc600078e0210 */
[----:B------:R0:W3:Y:S01]  /*05b0*/  @!P1 LDG.E.EL R37, desc[UR4][R18.64+-0x200] ;  /* 0xfffe000412259981 */ /* 0x0000e2000c2e1900 */
[----:B------:R-:W-:-:S03]  /*05c0*/  IMAD.WIDE R40, R9, 0x4, R40 ;  /* 0x0000000409287825 */ /* 0x000fc600078e0228 */
[----:B------:R-:W3:Y:S04]  /*05d0*/  @!P3 LDG.E.EL R32, desc[UR4][R20.64+-0x600] ;  /* 0xfffa00041420b981 */ /* 0x000ee8000c2e1900 */
[----:B------:R1:W3:Y:S01]  /*05e0*/  @!P3 LDG.E.EL R30, desc[UR4][R20.64+-0x600] ;  /* 0xfffa0004141eb981 */ /* 0x0002e2000c2e1900 */
[----:B0-----:R-:W-:-:S03]  /*05f0*/  CS2R R18, SRZ ;  /* 0x0000000000127805 */ /* 0x001fc6000001ff00 */
[----:B------:R-:W3:Y:S01]  /*0600*/  @!P3 LDG.E.EL R14, desc[UR4][R16.64+-0x600] ;  /* 0xfffa0004100eb981 */ /* 0x000ee2000c2e1900 */
[----:B-1----:R-:W-:-:S03]  /*0610*/  IMAD.WIDE R22, R9, 0x4, R22 ;  /* 0x0000000409167825 */ /* 0x002fc600078e0216 */
[----:B------:R0:W3:Y:S01]  /*0620*/  @!P3 LDG.E.EL R18, desc[UR4][R16.64+-0x600] ;  /* 0xfffa00041012b981 */ /* 0x0000e2000c2e1900 */
[----:B------:R-:W1:Y:S03]  /*0630*/  LDC.64 R20, c[0x0][0x2a8] ;  /* 0x0000aa00ff147b82 */ /* 0x000e660000000a00 */
[----:B------:R-:W3:Y:S01]  /*0640*/  @P2 LDG.E.EL R19, desc[UR4][R40.64+-0x700] ;  /* 0xfff9000428132981 */ /* 0x000ee2000c2e1900 */
[----:B0-----:R-:W-:-:S06]  /*0650*/  CS2R R16, SRZ ;  /* 0x0000000000107805 */ /* 0x001fcc000001ff00 */
[----:B------:R-:W3:Y:S04]  /*0660*/  @P2 LDG.E.EL R17, desc[UR4][R22.64+-0x700] ;  /* 0xfff9000416112981 */ /* 0x000ee8000c2e1900 */
[----:B------:R-:W3:Y:S01]  /*0670*/  @P2 LDG.E.EL R16, desc[UR4][R22.64+-0x700] ;  /* 0xfff9000416102981 */ /* 0x000ee2000c2e1900 */
[----:B-1----:R-:W-:-:S04]  /*0680*/  IMAD.WIDE R20, R9, 0x4, R20 ;  /* 0x0000000409147825 */ /* 0x002fc800078e0214 */
[----:B------:R-:W-:-:S06]  /*0690*/  IMAD.MOV.U32 R9, RZ, RZ, RZ ;  /* 0x000000ffff097224 */ /* 0x000fcc00078e00ff */
[----:B------:R-:W3:Y:S01]  /*06a0*/  @P2 LDG.E.EL R9, desc[UR4][R20.64+-0x700] ;  /* 0xfff9000414092981 */ /* 0x000ee2000c2e1900 */
[----:B------:R-:W-:-:S05]  /*06b0*/  SEL R39, R15, RZ, !P0 ;  /* 0x000000ff0f277207 */ /* 0x000fca0004000000 */
[----:B------:R-:W-:Y:S01]  /*06c0*/  FADD R39, R39, 9.9999997473787516356e-06 ;  /* 0x3727c5ac27277421 */ /* 0x000fe20000000000 */
[----:B------:R-:W-:-:S05]  /*06d0*/  SEL R12, R12, RZ, !P0 ;  /* 0x000000ff0c0c7207 */ /* 0x000fca0004000000 */
[----:B------:R-:W0:Y:S01]  /*06e0*/  MUFU.SQRT R39, R39 ;  /* 0x0000002700277308 */ /* 0x000e220000002000 */
[----:B------:R-:W-:Y:S01]  /*06f0*/  FADD R42, R12, 9.9999997473787516356e-06 ;  /* 0x3727c5ac0c2a7421 */ /* 0x000fe20000000000 */
[----:B------:R-:W-:-:S06]  /*0700*/  IMAD.MOV.U32 R15, RZ, RZ, RZ ;  /* 0x000000ffff0f7224 */ /* 0x000fcc00078e00ff */
[----:B------:R-:W1:Y:S01]  /*0710*/  MUFU.SQRT R42, R42 ;  /* 0x0000002a002a7308 */ /* 0x000e620000002000 */
[----:B------:R2:W3:Y:S01]  /*0720*/  @P2 LDG.E.EL R15, desc[UR4][R40.64+-0x700] ;  /* 0xfff90004280f2981 */ /* 0x0004e2000c2e1900 */
[C---:B0-----:R-:W-:Y:S02]  /*0730*/  FSETP.GT.AND P5, PT, R39.reuse, 8.50705917302346158658e+37, PT ;  /* 0x7e8000002700780b */ /* 0x041fe40003fa4000 */
[----:B--2---:R-:W-:Y:S01]  /*0740*/  SEL R40, R10, RZ, !P1 ;  /* 0x000000ff0a287207 */ /* 0x004fe20004800000 */
[----:B------:R-:W-:Y:S01]  /*0750*/  IMAD.MOV.U32 R10, RZ, RZ, 0x3e800000 ;  /* 0x3e800000ff0a7424 */ /* 0x000fe200078e00ff */
[----:B------:R-:W-:Y:S02]  /*0760*/  FSETP.GEU.AND P6, PT, R39, 1.175494350822287508e-38, PT ;  /* 0x008000002700780b */ /* 0x000fe40003fce000 */
[----:B-1----:R-:W-:Y:S02]  /*0770*/  FSETP.GT.AND P4, PT, R42, 8.50705917302346158658e+37, PT ;  /* 0x7e8000002a00780b */ /* 0x002fe40003f84000 */
[----:B----4-:R-:W-:-:S02]  /*0780*/  SEL R22, R31, RZ, !P1 ;  /* 0x000000ff1f167207 */ /* 0x010fc40004800000 */
[----:B------:R-:W-:-:S03]  /*0790*/  FSEL R31, R10, 1, P5 ;  /* 0x3f8000000a1f7808 */ /* 0x000fc60002800000 */
[----:B------:R-:W-:Y:S01]  /*07a0*/  @P5 FMUL R39, R39, 0.25 ;  /* 0x3e80000027275820 */ /* 0x000fe20000400000 */
[----:B------:R-:W-:Y:S01]  /*07b0*/  FSETP.GEU.AND P5, PT, R42, 1.175494350822287508e-38, PT ;  /* 0x008000002a00780b */ /* 0x000fe20003fae000 */
[----:B------:R-:W-:Y:S01]  /*07c0*/  FADD R40, R40, 9.9999997473787516356e-06 ;  /* 0x3727c5ac28287421 */ /* 0x000fe20000000000 */
[----:B------:R-:W-:Y:S01]  /*07d0*/  FADD R22, R22, 9.9999997473787516356e-06 ;  /* 0x3727c5ac16167421 */ /* 0x000fe20000000000 */
[----:B------:R-:W-:-:S04]  /*07e0*/  IMAD.MOV.U32 R12, RZ, RZ, RZ ;  /* 0x000000ffff0c7224 */ /* 0x000fc800078e00ff */
[----:B------:R-:W0:Y:S01]  /*07f0*/  MUFU.SQRT R40, R40 ;  /* 0x0000002800287308 */ /* 0x000e220000002000 */
[----:B------:R-:W-:Y:S01]  /*0800*/  @P4 FMUL R42, R42, 0.25 ;  /* 0x3e8000002a2a4820 */ /* 0x000fe20000400000 */
[----:B------:R-:W-:Y:S01]  /*0810*/  @!P6 FMUL R39, R39, 16777216 ;  /* 0x4b8000002727e820 */ /* 0x000fe20000400000 */
[----:B-----5:R-:W-:Y:S01]  /*0820*/  SEL R23, R33, RZ, !P3 ;  /* 0x000000ff21177207 */ /* 0x020fe20005800000 */
[----:B------:R1:W2:Y:S02]  /*0830*/  @P2 LDG.E.EL R12, desc[UR4][R20.64+-0x700] ;  /* 0xfff90004140c2981 */ /* 0x0002a4000c2e1900 */
[----:B------:R-:W-:Y:S02]  /*0840*/  @!P5 FMUL R42, R42, 16777216 ;  /* 0x4b8000002a2ad820 */ /* 0x000fe40000400000 */
[----:B------:R-:W4:Y:S01]  /*0850*/  MUFU.SQRT R22, R22 ;  /* 0x0000001600167308 */ /* 0x000f220000002000 */
[----:B------:R-:W-:Y:S01]  /*0860*/  FADD R23, R23, 9.9999997473787516356e-06 ;  /* 0x3727c5ac17177421 */ /* 0x000fe20000000000 */
[----:B------:R-:W-:-:S06]  /*0870*/  @!P6 FMUL R31, R31, 16777216 ;  /* 0x4b8000001f1fe820 */ /* 0x000fcc0000400000 */
[----:B-1----:R-:W1:Y:S01]  /*0880*/  MUFU.RCP R20, R39 ;  /* 0x0000002700147308 */ /* 0x002e620000001000 */
[----:B0-----:R-:W-:-:S07]  /*0890*/  FSETP.GT.AND P6, PT, R40, 8.50705917302346158658e+37, PT ;  /* 0x7e8000002800780b */ /* 0x001fce0003fc4000 */
[----:B------:R-:W0:Y:S01]  /*08a0*/  MUFU.RCP R42, R42 ;  /* 0x0000002a002a7308 */ /* 0x000e220000001000 */
[----:B------:R-:W-:Y:S02]  /*08b0*/  FSEL R21, R10, 1, P4 ;  /* 0x3f8000000a157808 */ /* 0x000fe40002000000 */
[----:B------:R-:W-:-:S05]  /*08c0*/  FSETP.GEU.AND P4, PT, R40, 1.175494350822287508e-38, PT ;  /* 0x008000002800780b */ /* 0x000fca0003f8e000 */
[----:B------:R-:W5:Y:S01]  /*08d0*/  MUFU.SQRT R23, R23 ;  /* 0x0000001700177308 */ /* 0x000f620000002000 */
[----:B------:R-:W-:Y:S01]  /*08e0*/  @!P5 FMUL R21, R21, 16777216 ;  /* 0x4b8000001515d820 */ /* 0x000fe20000400000 */
[----:B----4-:R-:W-:Y:S01]  /*08f0*/  FSETP.GT.AND P5, PT, R22, 8.50705917302346158658e+37, PT ;  /* 0x7e8000001600780b */ /* 0x010fe20003fa4000 */
[----:B-1----:R-:W-:Y:S01]  /*0900*/  FMUL R33, R20, R31 ;  /* 0x0000001f14217220 */ /* 0x002fe20000400000 */
[----:B------:R-:W-:Y:S01]  /*0910*/  SEL R20, R6, RZ, !P3 ;  /* 0x000000ff06147207 */ /* 0x000fe20005800000 */
[----:B------:R-:W-:Y:S01]  /*0920*/  @P6 FMUL R40, R40, 0.25 ;  /* 0x3e80000028286820 */ /* 0x000fe20000400000 */
[----:B0-----:R-:W-:Y:S01]  /*0930*/  FMUL R31, R42, R21 ;  /* 0x000000152a1f7220 */ /* 0x001fe20000400000 */
[----:B------:R-:W-:Y:S02]  /*0940*/  FSEL R21, R10, 1, P6 ;  /* 0x3f8000000a157808 */ /* 0x000fe40003000000 */
[----:B------:R-:W-:Y:S01]  /*0950*/  FADD R44, R20, 9.9999997473787516356e-06 ;  /* 0x3727c5ac142c7421 */ /* 0x000fe20000000000 */
[----:B------:R-:W-:-:S02]  /*0960*/  @!P4 FMUL R40, R40, 16777216 ;  /* 0x4b8000002828c820 */ /* 0x000fc40000400000 */
[----:B------:R-:W-:Y:S01]  /*0970*/  @!P4 FMUL R21, R21, 16777216 ;  /* 0x4b8000001515c820 */ /* 0x000fe20000400000 */
[C---:B-----5:R-:W-:Y:S02]  /*0980*/  FSETP.GT.AND P4, PT, R23.reuse, 8.50705917302346158658e+37, PT ;  /* 0x7e8000001700780b */ /* 0x060fe40003f84000 */
[C---:B------:R-:W-:Y:S01]  /*0990*/  FSETP.GEU.AND P6, PT, R22.reuse, 1.175494350822287508e-38, PT ;  /* 0x008000001600780b */ /* 0x040fe20003fce000 */
[----:B------:R-:W-:Y:S01]  /*09a0*/  @P5 FMUL R22, R22, 0.25 ;  /* 0x3e80000016165820 */ /* 0x000fe20000400000 */
[----:B------:R-:W-:Y:S01]  /*09b0*/  FSEL R39, R10, 1, P5 ;  /* 0x3f8000000a277808 */ /* 0x000fe20002800000 */
[----:B------:R-:W0:Y:S01]  /*09c0*/  MUFU.SQRT R44, R44 ;  /* 0x0000002c002c7308 */ /* 0x000e220000002000 */
[----:B------:R-:W-:Y:S02]  /*09d0*/  FSETP.GEU.AND P5, PT, R23, 1.175494350822287508e-38, PT ;  /* 0x008000001700780b */ /* 0x000fe40003fae000 */
[----:B------:R-:W-:-:S05]  /*09e0*/  SEL R29, R29, RZ, P2 ;  /* 0x000000ff1d1d7207 */ /* 0x000fca0001000000 */
[----:B------:R-:W1:Y:S01]  /*09f0*/  MUFU.RCP R6, R40 ;  /* 0x0000002800067308 */ /* 0x000e620000001000 */
[----:B------:R-:W-:Y:S01]  /*0a00*/  @P4 FMUL R23, R23, 0.25 ;  /* 0x3e80000017174820 */ /* 0x000fe20000400000 */
[----:B------:R-:W-:Y:S01]  /*0a10*/  FADD R29, R29, 9.9999997473787516356e-06 ;  /* 0x3727c5ac1d1d7421 */ /* 0x000fe20000000000 */
[----:B------:R-:W-:Y:S01]  /*0a20*/  FSEL R41, R10, 1, P4 ;  /* 0x3f8000000a297808 */ /* 0x000fe20002000000 */
[----:B------:R-:W-:Y:S01]  /*0a30*/  @!P6 FMUL R22, R22, 16777216 ;  /* 0x4b8000001616e820 */ /* 0x000fe20000400000 */
[----:B------:R-:W-:Y:S01]  /*0a40*/  @!P6 FMUL R39, R39, 16777216 ;  /* 0x4b8000002727e820 */ /* 0x000fe20000400000 */
[----:B------:R-:W-:Y:S01]  /*0a50*/  @!P5 FMUL R23, R23, 16777216 ;  /* 0x4b8000001717d820 */ /* 0x000fe20000400000 */
[C---:B0-----:R-:W-:Y:S01]  /*0a60*/  FSETP.GT.AND P6, PT, R44.reuse, 8.50705917302346158658e+37, PT ;  /* 0x7e8000002c00780b */ /* 0x041fe20003fc4000 */
[----:B------:R-:W0:Y:S01]  /*0a70*/  MUFU.SQRT R29, R29 ;  /* 0x0000001d001d7308 */ /* 0x000e220000002000 */
[----:B------:R-:W-:Y:S01]  /*0a80*/  @!P5 FMUL R41, R41, 16777216 ;  /* 0x4b8000002929d820 */ /* 0x000fe20000400000 */
[----:B------:R-:W-:-:S06]  /*0a90*/  FSETP.GEU.AND P5, PT, R44, 1.175494350822287508e-38, PT ;  /* 0x008000002c00780b */ /* 0x000fcc0003fae000 */
[----:B------:R-:W4:Y:S01]  /*0aa0*/  MUFU.RCP R40, R23 ;  /* 0x0000001700287308 */ /* 0x000f220000001000 */
[----:B-1----:R-:W-:Y:S02]  /*0ab0*/  FMUL R6, R6, R21 ;  /* 0x0000001506067220 */ /* 0x002fe40000400000 */
[----:B------:R-:W1:Y:S01]  /*0ac0*/  LDC.64 R20, c[0x0][0x210] ;  /* 0x00008400ff147b82 */ /* 0x000e620000000a00 */
[----:B------:R-:W-:Y:S01]  /*0ad0*/  @P6 FMUL R44, R44, 0.25 ;  /* 0x3e8000002c2c6820 */ /* 0x000fe20000400000 */
[----:B0-----:R-:W-:-:S03]  /*0ae0*/  FSETP.GT.AND P4, PT, R29, 8.50705917302346158658e+37, PT ;  /* 0x7e8000001d00780b */ /* 0x001fc60003f84000 */
[----:B------:R-:W-:Y:S01]  /*0af0*/  @!P5 FMUL R44, R44, 16777216 ;  /* 0x4b8000002c2cd820 */ /* 0x000fe20000400000 */
[----:B------:R-:W0:Y:S01]  /*0b00*/  MUFU.RCP R22, R22 ;  /* 0x0000001600167308 */ /* 0x000e220000001000 */
[----:B------:R-:W-:Y:S02]  /*0b10*/  IMAD R42, R27, -0x220000, R4 ;  /* 0xffde00001b2a7824 */ /* 0x000fe400078e0204 */
[----:B----4-:R-:W-:Y:S01]  /*0b20*/  FMUL R40, R40, R41 ;  /* 0x0000002928287220 */ /* 0x010fe20000400000 */
[----:B------:R-:W-:Y:S02]  /*0b30*/  FSEL R41, R10, 1, P6 ;  /* 0x3f8000000a297808 */ /* 0x000fe40003000000 */
[----:B------:R-:W-:Y:S02]  /*0b40*/  FSETP.GEU.AND P6, PT, R29, 1.175494350822287508e-38, PT ;  /* 0x008000001d00780b */ /* 0x000fe40003fce000 */
[----:B------:R-:W4:Y:S01]  /*0b50*/  MUFU.RCP R44, R44 ;  /* 0x0000002c002c7308 */ /* 0x000f220000001000 */
[----:B------:R-:W-:-:S02]  /*0b60*/  IMAD R43, R27, -0xcc000, R26 ;  /* 0xfff340001b2b7824 */ /* 0x000fc400078e021a */
[----:B------:R-:W-:Y:S02]  /*0b70*/  IMAD R27, R27, 0x88000, R42 ;  /* 0x000880001b1b7824 */ /* 0x000fe400078e022a */
[----:B------:R-:W-:Y:S01]  /*0b80*/  @P4 FMUL R29, R29, 0.25 ;  /* 0x3e8000001d1d4820 */ /* 0x000fe20000400000 */
[----:B0-----:R-:W-:Y:S01]  /*0b90*/  FMUL R39, R22, R39 ;  /* 0x0000002716277220 */ /* 0x001fe20000400000 */
[----:B-1----:R-:W-:Y:S02]  /*0ba0*/  IMAD.WIDE R20, R27, 0x4, R20 ;  /* 0x000000041b147825 */ /* 0x002fe400078e0214 */
[----:B------:R-:W0:Y:S02]  /*0bb0*/  LDC.64 R26, c[0x0][0x260] ;  /* 0x00009800ff1a7b82 */ /* 0x000e240000000a00 */
[----:B------:R-:W-:Y:S01]  /*0bc0*/  @!P6 FMUL R29, R29, 16777216 ;  /* 0x4b8000001d1de820 */ /* 0x000fe20000400000 */
[----:B------:R-:W-:Y:S01]  /*0bd0*/  @!P5 FMUL R41, R41, 16777216 ;  /* 0x4b8000002929d820 */ /* 0x000fe20000400000 */
[----:B------:R-:W-:-:S02]  /*0be0*/  SEL R28, R28, RZ, !P1 ;  /* 0x000000ff1c1c7207 */ /* 0x000fc40004800000 */
[----:B------:R-:W-:Y:S02]  /*0bf0*/  CS2R R22, SRZ ;  /* 0x0000000000167805 */ /* 0x000fe4000001ff00 */
[----:B------:R-:W-:Y:S01]  /*0c00*/  SEL R25, R25, RZ, !P1 ;  /* 0x000000ff19197207 */ /* 0x000fe20004800000 */
[----:B------:R1:W5:Y:S01]  /*0c10*/  MUFU.RCP R42, R29 ;  /* 0x0000001d002a7308 */ /* 0x0003620000001000 */
[----:B----4-:R-:W-:-:S03]  /*0c20*/  FMUL R41, R44, R41 ;  /* 0x000000292c297220 */ /* 0x010fc60000400000 */
[----:B------:R-:W-:Y:S01]  /*0c30*/  FADD R44, R25, -R28 ;  /* 0x8000001c192c7221 */ /* 0x000fe20000000000 */
[----:B------:R4:W2:Y:S01]  /*0c40*/  @!P0 LDG.E.64 R22, desc[UR4][R20.64] ;  /* 0x0000000414168981 */ /* 0x0008a2000c1e1b00 */
[----:B-1----:R-:W1:Y:S01]  /*0c50*/  LDC.64 R28, c[0x0][0x288] ;  /* 0x0000a200ff1c7b82 */ /* 0x002e620000000a00 */
[----:B----4-:R-:W-:-:S05]  /*0c60*/  FSEL R21, R10, 1, P4 ;  /* 0x3f8000000a157808 */ /* 0x010fca0002000000 */
[----:B------:R-:W-:-:S04]  /*0c70*/  @!P6 FMUL R21, R21, 16777216 ;  /* 0x4b8000001515e820 */ /* 0x000fc80000400000 */
[----:B-----5:R-:W-:Y:S01]  /*0c80*/  FMUL R42, R42, R21 ;  /* 0x000000152a2a7220 */ /* 0x020fe20000400000 */
[----:B------:R-:W-:Y:S01]  /*0c90*/  VIADD R21, R43, 0xffef0000 ;  /* 0xffef00002b157836 */ /* 0x000fe20000000000 */
[----:B------:R-:W-:-:S03]  /*0ca0*/  SEL R24, R24, RZ, !P1 ;  /* 0x000000ff18187207 */ /* 0x000fc60004800000 */
[----:B0-----:R-:W-:Y:S01]  /*0cb0*/  IMAD.WIDE R26, R21, 0x4, R26 ;  /* 0x00000004151a7825 */ /* 0x001fe200078e021a */
[----:B------:R-:W-:Y:S02]  /*0cc0*/  CS2R R20, SRZ ;  /* 0x0000000000147805 */ /* 0x000fe4000001ff00 */
[----:B------:R-:W-:Y:S01]  /*0cd0*/  SEL R45, R45, RZ, !P1 ;  /* 0x000000ff2d2d7207 */ /* 0x000fe20004800000 */
[----:B------:R-:W-:-:S03]  /*0ce0*/  VIADD R25, R43, 0xffeac000 ;  /* 0xffeac0002b197836 */ /* 0x000fc60000000000 */
[----:B------:R0:W4:Y:S01]  /*0cf0*/  @!P3 LDG.E.64 R20, desc[UR4][R26.64] ;  /* 0x000000041a14b981 */ /* 0x000122000c1e1b00 */
[----:B------:R-:W-:Y:S01]  /*0d00*/  FADD R43, R24, -R45 ;  /* 0x8000002d182b7221 */ /* 0x000fe20000000000 */
[----:B-1----:R-:W-:Y:S01]  /*0d10*/  IMAD.WIDE R28, R25, 0x4, R28 ;  /* 0x00000004191c7825 */ /* 0x002fe200078e021c */
[----:B------:R-:W-:-:S06]  /*0d20*/  CS2R R24, SRZ ;  /* 0x0000000000187805 */ /* 0x000fcc000001ff00 */
[----:B------:R1:W5:Y:S01]  /*0d30*/  @P2 LDG.E.64 R24, desc[UR4][R28.64] ;  /* 0x000000041c182981 */ /* 0x000362000c1e1b00 */
[----:B------:R-:W-:-:S05]  /*0d40*/  SEL R8, R8, RZ, P2 ;  /* 0x000000ff08087207 */ /* 0x000fca0001000000 */
[----:B0-----:R-:W-:-:S04]  /*0d50*/  FADD R26, R8, 9.9999997473787516356e-06 ;  /* 0x3727c5ac081a7421 */ /* 0x001fc80000000000 */
[----:B------:R-:W0:Y:S02]  /*0d60*/  MUFU.SQRT R27, R26 ;  /* 0x0000001a001b7308 */ /* 0x000e240000002000 */
[C---:B0-----:R-:W-:Y:S02]  /*0d70*/  FSETP.GT.AND P4, PT, R27.reuse, 8.50705917302346158658e+37, PT ;  /* 0x7e8000001b00780b */ /* 0x041fe40003f84000 */
[----:B------:R-:W-:Y:S02]  /*0d80*/  FSETP.GEU.AND P5, PT, R27, 1.175494350822287508e-38, PT ;  /* 0x008000001b00780b */ /* 0x000fe40003fae000 */
[----:B------:R-:W-:Y:S02]  /*0d90*/  FSEL R45, R10, 1, P4 ;  /* 0x3f8000000a2d7808 */ /* 0x000fe40002000000 */
[----:B------:R-:W-:-:S07]  /*0da0*/  SEL R35, R35, RZ, !P0 ;  /* 0x000000ff23237207 */ /* 0x000fce0004000000 */
[----:B------:R-:W-:-:S04]  /*0db0*/  @P4 FMUL R27, R27, 0.25 ;  /* 0x3e8000001b1b4820 */ /* 0x000fc80000400000 */
[----:B------:R-:W-:Y:S01]  /*0dc0*/  @!P5 FMUL R27, R27, 16777216 ;  /* 0x4b8000001b1bd820 */ /* 0x000fe20000400000 */
[----:B---3--:R-:W-:-:S03]  /*0dd0*/  SEL R30, R30, RZ, !P3 ;  /* 0x000000ff1e1e7207 */ /* 0x008fc60005800000 */
[----:B------:R-:W0:Y:S01]  /*0de0*/  MUFU.RCP R8, R27 ;  /* 0x0000001b00087308 */ /* 0x000e220000001000 */
[----:B------:R-:W-:Y:S01]  /*0df0*/  @!P5 FMUL R45, R45, 16777216 ;  /* 0x4b8000002d2dd820 */ /* 0x000fe20000400000 */
[----:B------:R-:W-:Y:S02]  /*0e00*/  SEL R16, R16, RZ, P2 ;  /* 0x000000ff10107207 */ /* 0x000fe40001000000 */
[----:B------:R-:W-:Y:S02]  /*0e10*/  SEL R9, R9, RZ, P2 ;  /* 0x000000ff09097207 */ /* 0x000fe40001000000 */
[----:B------:R-:W-:Y:S01]  /*0e20*/  SEL R18, R18, RZ, !P3 ;  /* 0x000000ff12127207 */ /* 0x000fe20005800000 */
[----:B0-----:R-:W-:Y:S01]  /*0e30*/  FMUL R8, R8, R45 ;  /* 0x0000002d08087220 */ /* 0x001fe20000400000 */
[----:B------:R-:W-:Y:S02]  /*0e40*/  SEL R13, R13, RZ, !P3 ;  /* 0x000000ff0d0d7207 */ /* 0x000fe40005800000 */
[----:B------:R-:W-:Y:S01]  /*0e50*/  SEL R14, R14, RZ, !P3 ;  /* 0x000000ff0e0e7207 */ /* 0x000fe20005800000 */
[----:B------:R-:W-:Y:S01]  /*0e60*/  FMUL R6, R6, R43 ;  /* 0x0000002b06067220 */ /* 0x000fe20000400000 */
[----:B------:R-:W-:Y:S01]  /*0e70*/  SEL R38, R38, RZ, !P1 ;  /* 0x000000ff26267207 */ /* 0x000fe20004800000 */
[----:B------:R-:W-:Y:S01]  /*0e80*/  FMUL R39, R39, R44 ;  /* 0x0000002c27277220 */ /* 0x000fe20000400000 */
[----:B------:R-:W-:-:S02]  /*0e90*/  SEL R37, R37, RZ, !P1 ;  /* 0x000000ff25257207 */ /* 0x000fc40004800000 */
[----:B-1----:R-:W-:Y:S02]  /*0ea0*/  SEL R29, R3, RZ, !P1 ;  /* 0x000000ff031d7207 */ /* 0x002fe40004800000 */
[----:B------:R-:W-:Y:S01]  /*0eb0*/  SEL R36, R36, RZ, !P1 ;  /* 0x000000ff24247207 */ /* 0x000fe20004800000 */
[----:B------:R-:W-:Y:S01]  /*0ec0*/  FFMA R3, R38, R39, R37 ;  /* 0x0000002726037223 */ /* 0x000fe20000000025 */
[----:B------:R-:W-:Y:S02]  /*0ed0*/  SEL R11, R11, RZ, !P0 ;  /* 0x000000ff0b0b7207 */ /* 0x000fe40004000000 */
[----:B------:R-:W-:Y:S01]  /*0ee0*/  SEL R2, R2, RZ, !P0 ;  /* 0x000000ff02027207 */ /* 0x000fe20004000000 */
[----:B------:R-:W-:Y:S01]  /*0ef0*/  FFMA R6, R29, R6, R36 ;  /* 0x000000061d067223 */ /* 0x000fe20000000024 */
[----:B------:R-:W-:Y:S02]  /*0f00*/  SEL R7, R7, RZ, !P0 ;  /* 0x000000ff07077207 */ /* 0x000fe40004000000 */
[----:B--2---:R-:W-:-:S02]  /*0f10*/  SEL R10, R22, RZ, !P0 ;  /* 0x000000ff160a7207 */ /* 0x004fc40004000000 */
[----:B------:R-:W-:Y:S02]  /*0f20*/  SEL R22, R23, RZ, !P0 ;  /* 0x000000ff17167207 */ /* 0x000fe40004000000 */
[----:B------:R-:W-:Y:S01]  /*0f30*/  SEL R23, R34, RZ, !P0 ;  /* 0x000000ff22177207 */ /* 0x000fe20004000000 */
[----:B------:R-:W-:-:S04]  /*0f40*/  FADD R10, R10, -R35 ;  /* 0x800000230a0a7221 */ /* 0x000fc80000000000 */
[----:B------:R-:W-:Y:S01]  /*0f50*/  FADD R22, R22, -R23 ;  /* 0x8000001716167221 */ /* 0x000fe20000000000 */
[----:B------:R-:W-:Y:S01]  /*0f60*/  SEL R23, R32, RZ, !P3 ;  /* 0x000000ff20177207 */ /* 0x000fe20005800000 */
[----:B------:R-:W-:Y:S01]  /*0f70*/  FMUL R33, R33, R10 ;  /* 0x0000000a21217220 */ /* 0x000fe20000400000 */
[----:B----4-:R-:W-:Y:S02]  /*0f80*/  SEL R21, R21, RZ, !P3 ;  /* 0x000000ff15157207 */ /* 0x010fe40005800000 */
[----:B------:R-:W-:-:S03]  /*0f90*/  SEL R20, R20, RZ, !P3 ;  /* 0x000000ff14147207 */ /* 0x000fc60005800000 */
[----:B------:R-:W-:Y:S01]  /*0fa0*/  FADD R10, R21, -R30 ;  /* 0x8000001e150a7221 */ /* 0x000fe20000000000 */
[----:B------:R-:W-:Y:S01]  /*0fb0*/  SEL R21, R15, RZ, P2 ;  /* 0x000000ff0f157207 */ /* 0x000fe20001000000 */
[----:B------:R-:W-:Y:S01]  /*0fc0*/  FADD R15, R20, -R23 ;  /* 0x80000017140f7221 */ /* 0x000fe20000000000 */
[----:B------:R-:W-:Y:S02]  /*0fd0*/  SEL R20, R19, RZ, P2 ;  /* 0x000000ff13147207 */ /* 0x000fe40001000000 */
[----:B-----5:R-:W-:Y:S02]  /*0fe0*/  SEL R25, R25, RZ, P2 ;  /* 0x000000ff19197207 */ /* 0x020fe40001000000 */
[----:B------:R-:W-:Y:S01]  /*0ff0*/  SEL R24, R24, RZ, P2 ;  /* 0x000000ff18187207 */ /* 0x000fe20001000000 */
[----:B------:R-:W-:Y:S02]  /*1000*/  FMUL R40, R40, R15 ;  /* 0x0000000f28287220 */ /* 0x000fe40000400000 */
[----:B------:R-:W-:-:S02]  /*1010*/  FADD R15, R25, -R20 ;  /* 0x80000014190f7221 */ /* 0x000fc40000000000 */
[----:B------:R-:W-:Y:S01]  /*1020*/  FADD R19, R24, -R21 ;  /* 0x8000001518137221 */ /* 0x000fe20000000000 */
[----:B------:R-:W-:Y:S01]  /*1030*/  SEL R20, R17, RZ, P2 ;  /* 0x000000ff11147207 */ /* 0x000fe20001000000 */
[----:B------:R-:W-:Y:S01]  /*1040*/  FMUL R8, R8, R15 ;  /* 0x0000000f08087220 */ /* 0x000fe20000400000 */
[----:B------:R-:W-:Y:S01]  /*1050*/  SEL R21, R12, RZ, P2 ;  /* 0x000000ff0c157207 */ /* 0x000fe20001000000 */
[----:B------:R-:W-:Y:S01]  /*1060*/  FMUL R19, R42, R19 ;  /* 0x000000132a137220 */ /* 0x000fe20000400000 */
[----:B------:R-:W-:Y:S01]  /*1070*/  SEL R17, R0, RZ, !P3 ;  /* 0x000000ff00117207 */ /* 0x000fe20005800000 */
[----:B------:R-:W-:Y:S01]  /*1080*/  FFMA R0, R16, R8, R9 ;  /* 0x0000000810007223 */ /* 0x000fe20000000009 */
[----:B------:R-:W-:Y:S01]  /*1090*/  FMUL R10, R41, R10 ;  /* 0x0000000a290a7220 */ /* 0x000fe20000400000 */
[----:B------:R-:W-:Y:S01]  /*10a0*/  FFMA R19, R20, R19, R21 ;  /* 0x0000001314137223 */ /* 0x000fe20000000015 */
[----:B------:R-:W0:Y:S01]  /*10b0*/  LDC.64 R8, c[0x0][0x2b0] ;  /* 0x0000ac00ff087b82 */ /* 0x000e220000000a00 */
[----:B------:R-:W-:Y:S01]  /*10c0*/  FFMA R40, R13, R40, R14 ;  /* 0x000000280d287223 */ /* 0x000fe2000000000e */
[----:B------:R-:W-:-:S02]  /*10d0*/  FFMA R10, R17, R10, R18 ;  /* 0x0000000a110a7223 */ /* 0x000fc40000000012 */
[C---:B------:R-:W-:Y:S02]  /*10e0*/  FSETP.GEU.AND P6, PT, R19.reuse, RZ, PT ;  /* 0x000000ff1300720b */ /* 0x040fe40003fce000 */
[----:B------:R-:W-:Y:S02]  /*10f0*/  FSETP.GEU.AND P5, PT, R0, RZ, PT ;  /* 0x000000ff0000720b */ /* 0x000fe40003fae000 */
[----:B------:R-:W-:Y:S02]  /*1100*/  FSEL R19, R19, RZ, P6 ;  /* 0x000000ff13137208 */ /* 0x000fe40003000000 */
[----:B------:R-:W-:Y:S02]  /*1110*/  FSETP.GEU.AND P4, PT, R40, RZ, PT ;  /* 0x000000ff2800720b */ /* 0x000fe40003f8e000 */
[----:B------:R-:W-:Y:S01]  /*1120*/  FSETP.GEU.AND P6, PT, R10, RZ, PT ;  /* 0x000000ff0a00720b */ /* 0x000fe20003fce000 */
[----:B------:R-:W-:Y:S01]  /*1130*/  FMUL R31, R31, R22 ;  /* 0x000000161f1f7220 */ /* 0x000fe20000400000 */
[----:B------:R-:W-:-:S02]  /*1140*/  SEL R12, R5, RZ, !P0 ;  /* 0x000000ff050c7207 */ /* 0x000fc40004000000 */
[----:B------:R-:W-:Y:S02]  /*1150*/  FSEL R0, R0, RZ, P5 ;  /* 0x000000ff00007208 */ /* 0x000fe40002800000 */
[----:B------:R-:W-:Y:S02]  /*1160*/  FSEL R40, R40, RZ, P4 ;  /* 0x000000ff28287208 */ /* 0x000fe40002000000 */
[----:B------:R-:W-:Y:S01]  /*1170*/  FSEL R41, R10, RZ, P6 ;  /* 0x000000ff0a297208 */ /* 0x000fe20003000000 */
[----:B------:R-:W-:Y:S01]  /*1180*/  FFMA R33, R12, R33, R11 ;  /* 0x000000210c217223 */ /* 0x000fe2000000000b */
[----:B------:R-:W-:Y:S01]  /*1190*/  @P3 FSEL R40, R19, RZ, P2 ;  /* 0x000000ff13283208 */ /* 0x000fe20001000000 */
[----:B------:R-:W-:Y:S01]  /*11a0*/  FFMA R31, R2, R31, R7 ;  /* 0x0000001f021f7223 */ /* 0x000fe20000000007 */
[----:B------:R-:W-:Y:S02]  /*11b0*/  @P3 FSEL R41, R0, RZ, P2 ;  /* 0x000000ff00293208 */ /* 0x000fe40001000000 */
[----:B------:R-:W-:-:S02]  /*11c0*/  FSETP.GEU.AND P2, PT, R6, RZ, PT ;  /* 0x000000ff0600720b */ /* 0x000fc40003f4e000 */
[C---:B------:R-:W-:Y:S02]  /*11d0*/  FSETP.GEU.AND P3, PT, R3.reuse, RZ, PT ;  /* 0x000000ff0300720b */ /* 0x040fe40003f6e000 */
[----:B------:R-:W-:Y:S02]  /*11e0*/  @!P1 FSEL R40, R6, RZ, P2 ;  /* 0x000000ff06289208 */ /* 0x000fe40001000000 */
[----:B------:R-:W-:Y:S02]  /*11f0*/  @!P1 FSEL R41, R3, RZ, P3 ;  /* 0x000000ff03299208 */ /* 0x000fe40001800000 */
[----:B------:R-:W-:Y:S02]  /*1200*/  FSETP.GEU.AND P1, PT, R33, RZ, PT ;  /* 0x000000ff2100720b */ /* 0x000fe40003f2e000 */
[----:B------:R-:W-:Y:S01]  /*1210*/  FSETP.GEU.AND P2, PT, R31, RZ, PT ;  /* 0x000000ff1f00720b */ /* 0x000fe20003f4e000 */
[----:B0-----:R-:W-:Y:S01]  /*1220*/  IMAD.WIDE R8, R4, 0x4, R8 ;  /* 0x0000000404087825 */ /* 0x001fe200078e0208 */
[----:B------:R-:W-:-:S02]  /*1230*/  @!P0 FSEL R40, R33, RZ, P1 ;  /* 0x000000ff21288208 */ /* 0x000fc40000800000 */
[----:B------:R-:W-:-:S05]  /*1240*/  @!P0 FSEL R41, R31, RZ, P2 ;  /* 0x000000ff1f298208 */ /* 0x000fca0001000000 */
[----:B------:R-:W-:Y:S01]  /*1250*/  STG.E.64 desc[UR4][R8.64], R40 ;  /* 0x0000002808007986 */ /* 0x000fe2000c101b04 */
[----:B------:R-:W-:Y:S05]  /*1260*/  EXIT ;  /* 0x000000000000794d */ /* 0x000fea0003800000 */
.L_x_0:
[----:B------:R-:W-:-:S00]  /*1270*/  BRA `(.L_x_0) ;  /* 0xfffffffc00fc7947 */ /* 0x000fc0000383ffff */
[----:B------:R-:W-:-:S00]  /*1280*/  NOP ;  /* 0x0000000000007918 */ /* 0x000fc00000000000 */
[----:B------:R-:W-:-:S00]  /*1290*/  NOP ;  /* 0x0000000000007918 */ /* 0x000fc00000000000 */
[----:B------:R-:W-:-:S00]  /*12a0*/  NOP ;  /* 0x0000000000007918 */ /* 0x000fc00000000000 */
[----:B------:R-:W-:-:S00]  /*12b0*/  NOP ;  /* 0x0000000000007918 */ /* 0x000fc00000000000 */
[----:B------:R-:W-:-:S00]  /*12c0*/  NOP ;  /* 0x0000000000007918 */ /* 0x000fc00000000000 */
[----:B------:R-:W-:-:S00]  /*12d0*/  NOP ;  /* 0x0000000000007918 */ /* 0x000fc00000000000 */
[----:B------:R-:W-:-:S00]  /*12e0*/  NOP ;  /* 0x0000000000007918 */ /* 0x000fc00000000000 */
[----:B------:R-:W-:-:S00]  /*12f0*/  NOP ;  /* 0x0000000000007918 */ /* 0x000fc00000000000 */
.L_x_1:


//--------------------- .nv.global.init           --------------------------
	.section	.nv.global.init,"aw",@progbits
.nv.global.init:
	.type		_$_str,@object
	.size		_$_str,(_$_str_$_2 - _$_str)
_$_str:
        /*0000*/ 	.byte	0x5f, 0x5f, 0x43, 0x55, 0x44, 0x41, 0x5f, 0x46, 0x54, 0x5a, 0x00
	.type		_$_str_$_2,@object
	.size		_$_str_$_2,(.L_1 - _$_str_$_2)
_$_str_$_2:
        /*000b*/ 	.byte	0x5f, 0x5f, 0x43, 0x55, 0x44, 0x41, 0x5f, 0x50, 0x52, 0x45, 0x43, 0x5f, 0x53, 0x51, 0x52, 0x54
        /*001b*/ 	.byte	0x00
.L_1:


//--------------------- .nv.constant0.triton_poi_fused_cat_31 --------------------------
	.section	.nv.constant0.triton_poi_fused_cat_31,"a",@progbits
	.sectionflags	@""
	.align	4
.nv.constant0.triton_poi_fused_cat_31:
	.zero		700
